//
// Generated by NVIDIA NVVM Compiler
//
// Compiler Build ID: CL-36424714
// Cuda compilation tools, release 13.0, V13.0.88
// Based on NVVM 20.0.0
//

.version 9.0
.target sm_100
.address_size 64

	// .globl	_Z13muladd_kerneliPKfS0_fPf
.extern .shared .align 16 .b8 smem[];

.visible .entry _Z13muladd_kerneliPKfS0_fPf(
	.param .u32 _Z13muladd_kerneliPKfS0_fPf_param_0,
	.param .u64 .ptr .align 1 _Z13muladd_kerneliPKfS0_fPf_param_1,
	.param .u64 .ptr .align 1 _Z13muladd_kerneliPKfS0_fPf_param_2,
	.param .f32 _Z13muladd_kerneliPKfS0_fPf_param_3,
	.param .u64 .ptr .align 1 _Z13muladd_kerneliPKfS0_fPf_param_4
)
{
	.reg .pred 	%p<2>;
	.reg .b32 	%r<6>;
	.reg .b32 	%f<5>;
	.reg .b64 	%rd<11>;

	ld.param.u32 	%r2, [_Z13muladd_kerneliPKfS0_fPf_param_0];
	ld.param.u64 	%rd1, [_Z13muladd_kerneliPKfS0_fPf_param_1];
	ld.param.u64 	%rd2, [_Z13muladd_kerneliPKfS0_fPf_param_2];
	ld.param.f32 	%f1, [_Z13muladd_kerneliPKfS0_fPf_param_3];
	ld.param.u64 	%rd3, [_Z13muladd_kerneliPKfS0_fPf_param_4];
	mov.u32 	%r3, %ctaid.x;
	mov.u32 	%r4, %ntid.x;
	mov.u32 	%r5, %tid.x;
	mad.lo.s32 	%r1, %r3, %r4, %r5;
	setp.ge.s32 	%p1, %r1, %r2;
	@%p1 bra 	$L__BB0_2;
	cvta.to.global.u64 	%rd4, %rd1;
	cvta.to.global.u64 	%rd5, %rd2;
	cvta.to.global.u64 	%rd6, %rd3;
	mul.wide.s32 	%rd7, %r1, 4;
	add.s64 	%rd8, %rd4, %rd7;
	ld.global.f32 	%f2, [%rd8];
	add.s64 	%rd9, %rd5, %rd7;
	ld.global.f32 	%f3, [%rd9];
	fma.rn.f32 	%f4, %f2, %f3, %f1;
	add.s64 	%rd10, %rd6, %rd7;
	st.global.f32 	[%rd10], %f4;
$L__BB0_2:
	ret;

}
	// .globl	_Z10mul_kerneliPKfS0_Pf
.visible .entry _Z10mul_kerneliPKfS0_Pf(
	.param .u32 _Z10mul_kerneliPKfS0_Pf_param_0,
	.param .u64 .ptr .align 1 _Z10mul_kerneliPKfS0_Pf_param_1,
	.param .u64 .ptr .align 1 _Z10mul_kerneliPKfS0_Pf_param_2,
	.param .u64 .ptr .align 1 _Z10mul_kerneliPKfS0_Pf_param_3
)
{
	.reg .pred 	%p<2>;
	.reg .b32 	%r<6>;
	.reg .b32 	%f<4>;
	.reg .b64 	%rd<11>;

	ld.param.u32 	%r2, [_Z10mul_kerneliPKfS0_Pf_param_0];
	ld.param.u64 	%rd1, [_Z10mul_kerneliPKfS0_Pf_param_1];
	ld.param.u64 	%rd2, [_Z10mul_kerneliPKfS0_Pf_param_2];
	ld.param.u64 	%rd3, [_Z10mul_kerneliPKfS0_Pf_param_3];
	mov.u32 	%r3, %ctaid.x;
	mov.u32 	%r4, %ntid.x;
	mov.u32 	%r5, %tid.x;
	mad.lo.s32 	%r1, %r3, %r4, %r5;
	setp.ge.s32 	%p1, %r1, %r2;
	@%p1 bra 	$L__BB1_2;
	cvta.to.global.u64 	%rd4, %rd1;
	cvta.to.global.u64 	%rd5, %rd2;
	cvta.to.global.u64 	%rd6, %rd3;
	mul.wide.s32 	%rd7, %r1, 4;
	add.s64 	%rd8, %rd4, %rd7;
	ld.global.f32 	%f1, [%rd8];
	add.s64 	%rd9, %rd5, %rd7;
	ld.global.f32 	%f2, [%rd9];
	mul.f32 	%f3, %f1, %f2;
	add.s64 	%rd10, %rd6, %rd7;
	st.global.f32 	[%rd10], %f3;
$L__BB1_2:
	ret;

}
	// .globl	_Z15elu_kernel_fp32PfPKfi
.visible .entry _Z15elu_kernel_fp32PfPKfi(
	.param .u64 .ptr .align 1 _Z15elu_kernel_fp32PfPKfi_param_0,
	.param .u64 .ptr .align 1 _Z15elu_kernel_fp32PfPKfi_param_1,
	.param .u32 _Z15elu_kernel_fp32PfPKfi_param_2
)
{
	.reg .pred 	%p<2>;
	.reg .b32 	%r<9>;
	.reg .b32 	%f<9>;
	.reg .b64 	%rd<12>;

	ld.param.u64 	%rd1, [_Z15elu_kernel_fp32PfPKfi_param_0];
	ld.param.u64 	%rd2, [_Z15elu_kernel_fp32PfPKfi_param_1];
	cvta.to.global.u64 	%rd3, %rd2;
	mov.u32 	%r4, %ntid.x;
	mov.u32 	%r5, %ctaid.x;
	mul.lo.s32 	%r1, %r4, %r5;
	cvt.u64.u32 	%rd4, %r1;
	mov.u32 	%r2, %tid.x;
	cvt.u64.u32 	%rd5, %r2;
	add.s64 	%rd6, %rd4, %rd5;
	shl.b64 	%rd7, %rd6, 2;
	add.s64 	%rd8, %rd3, %rd7;
	ld.global.f32 	%f4, [%rd8];
	shl.b32 	%r6, %r2, 2;
	mov.u32 	%r7, smem;
	add.s32 	%r3, %r7, %r6;
	st.shared.f32 	[%r3], %f4;
	barrier.sync 	0;
	ld.shared.f32 	%f8, [%r3];
	setp.gt.f32 	%p1, %f8, 0f00000000;
	@%p1 bra 	$L__BB2_2;
	mul.f32 	%f5, %f8, 0f3FB8AA3B;
	ex2.approx.f32 	%f6, %f5;
	add.f32 	%f8, %f6, 0fBF800000;
$L__BB2_2:
	cvta.to.global.u64 	%rd9, %rd1;
	st.shared.f32 	[%r3], %f8;
	barrier.sync 	0;
	ld.shared.f32 	%f7, [%r3];
	add.s32 	%r8, %r1, %r2;
	mul.wide.u32 	%rd10, %r8, 4;
	add.s64 	%rd11, %rd9, %rd10;
	st.global.f32 	[%rd11], %f7;
	ret;

}
	// .globl	_Z10add_kerneliPKfS0_Pf
.visible .entry _Z10add_kerneliPKfS0_Pf(
	.param .u32 _Z10add_kerneliPKfS0_Pf_param_0,
	.param .u64 .ptr .align 1 _Z10add_kerneliPKfS0_Pf_param_1,
	.param .u64 .ptr .align 1 _Z10add_kerneliPKfS0_Pf_param_2,
	.param .u64 .ptr .align 1 _Z10add_kerneliPKfS0_Pf_param_3
)
{
	.reg .pred 	%p<2>;
	.reg .b32 	%r<6>;
	.reg .b32 	%f<4>;
	.reg .b64 	%rd<11>;

	ld.param.u32 	%r2, [_Z10add_kerneliPKfS0_Pf_param_0];
	ld.param.u64 	%rd1, [_Z10add_kerneliPKfS0_Pf_param_1];
	ld.param.u64 	%rd2, [_Z10add_kerneliPKfS0_Pf_param_2];
	ld.param.u64 	%rd3, [_Z10add_kerneliPKfS0_Pf_param_3];
	mov.u32 	%r3, %ctaid.x;
	mov.u32 	%r4, %ntid.x;
	mov.u32 	%r5, %tid.x;
	mad.lo.s32 	%r1, %r3, %r4, %r5;
	setp.ge.s32 	%p1, %r1, %r2;
	@%p1 bra 	$L__BB3_2;
	cvta.to.global.u64 	%rd4, %rd1;
	cvta.to.global.u64 	%rd5, %rd2;
	cvta.to.global.u64 	%rd6, %rd3;
	mul.wide.s32 	%rd7, %r1, 4;
	add.s64 	%rd8, %rd4, %rd7;
	ld.global.f32 	%f1, [%rd8];
	add.s64 	%rd9, %rd5, %rd7;
	ld.global.f32 	%f2, [%rd9];
	mul.f32 	%f3, %f1, %f2;
	add.s64 	%rd10, %rd6, %rd7;
	st.global.f32 	[%rd10], %f3;
$L__BB3_2:
	ret;

}


// ===== COMPILED SASS (sm_100) =====

	.target	sm_100

	.elftype	@"ET_EXEC"


//--------------------- .note.nv.tkinfo           --------------------------
	.section	.note.nv.tkinfo,"",@"SHT_NOTE"
	.sectionflags	@"SHF_NOTE_NV_TKINFO"
	.tkinfo
        /*0018*/ 	.word	0x00000002
        /*0030*/ 	.string	""
        /*0030*/ 	.string	"ptxas"
        /*0030*/ 	.string	"Cuda compilation tools, release 13.0, V13.0.88"
        /*0030*/ 	.string	"Build cuda_13.0.r13.0/compiler.36424714_0"
        /*0030*/ 	.string	"-arch sm_100 -m 64 "



//--------------------- .note.nv.cuinfo           --------------------------
	.section	.note.nv.cuinfo,"",@"SHT_NOTE"
	.sectionflags	@"SHF_NOTE_NV_CUINFO"
        /*0018*/ 	.short	0x0002
        /*001a*/ 	.short	0x0064
        /*001c*/ 	.short	0x0082
	.zero		2


//--------------------- .nv.info                  --------------------------
	.section	.nv.info,"",@"SHT_CUDA_INFO"
	.align	4


	//----- nvinfo : EIATTR_REGCOUNT
	.align		4
        /*0000*/ 	.byte	0x04, 0x2f
        /*0002*/ 	.short	(.L_1 - .L_0)
	.align		4
.L_0:
        /*0004*/ 	.word	index@(_Z13muladd_kerneliPKfS0_fPf)
        /*0008*/ 	.word	0x0000000c


	//----- nvinfo : EIATTR_FRAME_SIZE
	.align		4
.L_1:
        /*000c*/ 	.byte	0x04, 0x11
        /*000e*/ 	.short	(.L_3 - .L_2)
	.align		4
.L_2:
        /*0010*/ 	.word	index@(_Z13muladd_kerneliPKfS0_fPf)
        /*0014*/ 	.word	0x00000000


	//----- nvinfo : EIATTR_REGCOUNT
	.align		4
.L_3:
        /*0018*/ 	.byte	0x04, 0x2f
        /*001a*/ 	.short	(.L_5 - .L_4)
	.align		4
.L_4:
        /*001c*/ 	.word	index@(_Z10mul_kerneliPKfS0_Pf)
        /*0020*/ 	.word	0x0000000c


	//----- nvinfo : EIATTR_FRAME_SIZE
	.align		4
.L_5:
        /*0024*/ 	.byte	0x04, 0x11
        /*0026*/ 	.short	(.L_7 - .L_6)
	.align		4
.L_6:
        /*0028*/ 	.word	index@(_Z10mul_kerneliPKfS0_Pf)
        /*002c*/ 	.word	0x00000000


	//----- nvinfo : EIATTR_REGCOUNT
	.align		4
.L_7:
        /*0030*/ 	.byte	0x04, 0x2f
        /*0032*/ 	.short	(.L_9 - .L_8)
	.align		4
.L_8:
        /*0034*/ 	.word	index@(_Z15elu_kernel_fp32PfPKfi)
        /*0038*/ 	.word	0x0000000c


	//----- nvinfo : EIATTR_FRAME_SIZE
	.align		4
.L_9:
        /*003c*/ 	.byte	0x04, 0x11
        /*003e*/ 	.short	(.L_11 - .L_10)
	.align		4
.L_10:
        /*0040*/ 	.word	index@(_Z15elu_kernel_fp32PfPKfi)
        /*0044*/ 	.word	0x00000000


	//----- nvinfo : EIATTR_REGCOUNT
	.align		4
.L_11:
        /*0048*/ 	.byte	0x04, 0x2f
        /*004a*/ 	.short	(.L_13 - .L_12)
	.align		4
.L_12:
        /*004c*/ 	.word	index@(_Z10add_kerneliPKfS0_Pf)
        /*0050*/ 	.word	0x0000000c


	//----- nvinfo : EIATTR_FRAME_SIZE
	.align		4
.L_13:
        /*0054*/ 	.byte	0x04, 0x11
        /*0056*/ 	.short	(.L_15 - .L_14)
	.align		4
.L_14:
        /*0058*/ 	.word	index@(_Z10add_kerneliPKfS0_Pf)
        /*005c*/ 	.word	0x00000000


	//----- nvinfo : EIATTR_MIN_STACK_SIZE
	.align		4
.L_15:
        /*0060*/ 	.byte	0x04, 0x12
        /*0062*/ 	.short	(.L_17 - .L_16)
	.align		4
.L_16:
        /*0064*/ 	.word	index@(_Z10add_kerneliPKfS0_Pf)
        /*0068*/ 	.word	0x00000000


	//----- nvinfo : EIATTR_MIN_STACK_SIZE
	.align		4
.L_17:
        /*006c*/ 	.byte	0x04, 0x12
        /*006e*/ 	.short	(.L_19 - .L_18)
	.align		4
.L_18:
        /*0070*/ 	.word	index@(_Z15elu_kernel_fp32PfPKfi)
        /*0074*/ 	.word	0x00000000


	//----- nvinfo : EIATTR_MIN_STACK_SIZE
	.align		4
.L_19:
        /*0078*/ 	.byte	0x04, 0x12
        /*007a*/ 	.short	(.L_21 - .L_20)
	.align		4
.L_20:
        /*007c*/ 	.word	index@(_Z10mul_kerneliPKfS0_Pf)
        /*0080*/ 	.word	0x00000000


	//----- nvinfo : EIATTR_MIN_STACK_SIZE
	.align		4
.L_21:
        /*0084*/ 	.byte	0x04, 0x12
        /*0086*/ 	.short	(.L_23 - .L_22)
	.align		4
.L_22:
        /*0088*/ 	.word	index@(_Z13muladd_kerneliPKfS0_fPf)
        /*008c*/ 	.word	0x00000000
.L_23:


//--------------------- .nv.compat                --------------------------
	.section	.nv.compat,"",@"SHT_CUDA_COMPAT_INFO"
	.align	4
        /*0000*/ 	.byte	0x02, 0x09, 0x00, 0x00, 0x02, 0x02, 0x01, 0x00, 0x02, 0x05, 0x05, 0x00, 0x03, 0x07, 0x01, 0x01
        /*0010*/ 	.byte	0x02, 0x03, 0x00, 0x00, 0x02, 0x06, 0x01, 0x00, 0x04, 0x0b, 0x08, 0x00, 0x01, 0x00, 0x00, 0x00
        /*0020*/ 	.byte	0x00, 0x00, 0x00, 0x00


//--------------------- .nv.info._Z10add_kerneliPKfS0_Pf --------------------------
	.section	.nv.info._Z10add_kerneliPKfS0_Pf,"",@"SHT_CUDA_INFO"
	.sectionflags	@""
	.align	4


	//----- nvinfo : EIATTR_CUDA_API_VERSION
	.align		4
        /*0000*/ 	.byte	0x04, 0x37
        /*0002*/ 	.short	(.L_25 - .L_24)
.L_24:
        /*0004*/ 	.word	0x00000082


	//----- nvinfo : EIATTR_KPARAM_INFO
	.align		4
.L_25:
        /*0008*/ 	.byte	0x04, 0x17
        /*000a*/ 	.short	(.L_27 - .L_26)
.L_26:
        /*000c*/ 	.word	0x00000000
        /*0010*/ 	.short	0x0003
        /*0012*/ 	.short	0x0018
        /*0014*/ 	.byte	0x00, 0xf5, 0x21, 0x00


	//----- nvinfo : EIATTR_KPARAM_INFO
	.align		4
.L_27:
        /*0018*/ 	.byte	0x04, 0x17
        /*001a*/ 	.short	(.L_29 - .L_28)
.L_28:
        /*001c*/ 	.word	0x00000000
        /*0020*/ 	.short	0x0002
        /*0022*/ 	.short	0x0010
        /*0024*/ 	.byte	0x00, 0xf5, 0x21, 0x00


	//----- nvinfo : EIATTR_KPARAM_INFO
	.align		4
.L_29:
        /*0028*/ 	.byte	0x04, 0x17
        /*002a*/ 	.short	(.L_31 - .L_30)
.L_30:
        /*002c*/ 	.word	0x00000000
        /*0030*/ 	.short	0x0001
        /*0032*/ 	.short	0x0008
        /*0034*/ 	.byte	0x00, 0xf5, 0x21, 0x00


	//----- nvinfo : EIATTR_KPARAM_INFO
	.align		4
.L_31:
        /*0038*/ 	.byte	0x04, 0x17
        /*003a*/ 	.short	(.L_33 - .L_32)
.L_32:
        /*003c*/ 	.word	0x00000000
        /*0040*/ 	.short	0x0000
        /*0042*/ 	.short	0x0000
        /*0044*/ 	.byte	0x00, 0xf0, 0x11, 0x00


	//----- nvinfo : EIATTR_SPARSE_MMA_MASK
	.align		4
.L_33:
        /*0048*/ 	.byte	0x03, 0x50
        /*004a*/ 	.short	0x0000


	//----- nvinfo : EIATTR_MAXREG_COUNT
	.align		4
        /*004c*/ 	.byte	0x03, 0x1b
        /*004e*/ 	.short	0x00ff


	//----- nvinfo : EIATTR_MERCURY_ISA_VERSION
	.align		4
        /*0050*/ 	.byte	0x03, 0x5f
        /*0052*/ 	.short	0x0101


	//----- nvinfo : EIATTR_VRC_CTA_INIT_COUNT
	.align		4
        /*0054*/ 	.byte	0x02, 0x4a
	.zero		1
	.zero		1


	//----- nvinfo : EIATTR_EXIT_INSTR_OFFSETS
	.align		4
        /*0058*/ 	.byte	0x04, 0x1c
        /*005a*/ 	.short	(.L_35 - .L_34)


	//   ....[0]....
.L_34:
        /*005c*/ 	.word	0x00000070


	//   ....[1]....
        /*0060*/ 	.word	0x00000130


	//----- nvinfo : EIATTR_CBANK_PARAM_SIZE
	.align		4
.L_35:
        /*0064*/ 	.byte	0x03, 0x19
        /*0066*/ 	.short	0x0020


	//----- nvinfo : EIATTR_PARAM_CBANK
	.align		4
        /*0068*/ 	.byte	0x04, 0x0a
        /*006a*/ 	.short	(.L_37 - .L_36)
	.align		4
.L_36:
        /*006c*/ 	.word	index@(.nv.constant0._Z10add_kerneliPKfS0_Pf)
        /*0070*/ 	.short	0x0380
        /*0072*/ 	.short	0x0020


	//----- nvinfo : EIATTR_SW_WAR
	.align		4
.L_37:
        /*0074*/ 	.byte	0x04, 0x36
        /*0076*/ 	.short	(.L_39 - .L_38)
.L_38:
        /*0078*/ 	.word	0x00000008
.L_39:


//--------------------- .nv.info._Z15elu_kernel_fp32PfPKfi --------------------------
	.section	.nv.info._Z15elu_kernel_fp32PfPKfi,"",@"SHT_CUDA_INFO"
	.sectionflags	@""
	.align	4


	//----- nvinfo : EIATTR_CUDA_API_VERSION
	.align		4
        /*0000*/ 	.byte	0x04, 0x37
        /*0002*/ 	.short	(.L_41 - .L_40)
.L_40:
        /*0004*/ 	.word	0x00000082


	//----- nvinfo : EIATTR_KPARAM_INFO
	.align		4
.L_41:
        /*0008*/ 	.byte	0x04, 0x17
        /*000a*/ 	.short	(.L_43 - .L_42)
.L_42:
        /*000c*/ 	.word	0x00000000
        /*0010*/ 	.short	0x0002
        /*0012*/ 	.short	0x0010
        /*0014*/ 	.byte	0x00, 0xf0, 0x11, 0x00


	//----- nvinfo : EIATTR_KPARAM_INFO
	.align		4
.L_43:
        /*0018*/ 	.byte	0x04, 0x17
        /*001a*/ 	.short	(.L_45 - .L_44)
.L_44:
        /*001c*/ 	.word	0x00000000
        /*0020*/ 	.short	0x0001
        /*0022*/ 	.short	0x0008
        /*0024*/ 	.byte	0x00, 0xf5, 0x21, 0x00


	//----- nvinfo : EIATTR_KPARAM_INFO
	.align		4
.L_45:
        /*0028*/ 	.byte	0x04, 0x17
        /*002a*/ 	.short	(.L_47 - .L_46)
.L_46:
        /*002c*/ 	.word	0x00000000
        /*0030*/ 	.short	0x0000
        /*0032*/ 	.short	0x0000
        /*0034*/ 	.byte	0x00, 0xf5, 0x21, 0x00


	//----- nvinfo : EIATTR_SPARSE_MMA_MASK
	.align		4
.L_47:
        /*0038*/ 	.byte	0x03, 0x50
        /*003a*/ 	.short	0x0000


	//----- nvinfo : EIATTR_MAXREG_COUNT
	.align		4
        /*003c*/ 	.byte	0x03, 0x1b
        /*003e*/ 	.short	0x00ff


	//----- nvinfo : EIATTR_NUM_BARRIERS
	.align		4
        /*0040*/ 	.byte	0x02, 0x4c
        /*0042*/ 	.byte	0x01
	.zero		1


	//----- nvinfo : EIATTR_MERCURY_ISA_VERSION
	.align		4
        /*0044*/ 	.byte	0x03, 0x5f
        /*0046*/ 	.short	0x0101


	//----- nvinfo : EIATTR_COOP_GROUP_MASK_REGIDS
	.align		4
        /*0048*/ 	.byte	0x04, 0x29
        /*004a*/ 	.short	(.L_49 - .L_48)


	//   ....[0]....
.L_48:
        /*004c*/ 	.word	0xffffffff


	//   ....[1]....
        /*0050*/ 	.word	0xffffffff


	//----- nvinfo : EIATTR_COOP_GROUP_INSTR_OFFSETS
	.align		4
.L_49:
        /*0054*/ 	.byte	0x04, 0x28
        /*0056*/ 	.short	(.L_51 - .L_50)


	//   ....[0]....
.L_50:
        /*0058*/ 	.word	0x00000130


	//   ....[1]....
        /*005c*/ 	.word	0x000001f0


	//----- nvinfo : EIATTR_VRC_CTA_INIT_COUNT
	.align		4
.L_51:
        /*0060*/ 	.byte	0x02, 0x4a
	.zero		1
	.zero		1


	//----- nvinfo : EIATTR_EXIT_INSTR_OFFSETS
	.align		4
        /*0064*/ 	.byte	0x04, 0x1c
        /*0066*/ 	.short	(.L_53 - .L_52)


	//   ....[0]....
.L_52:
        /*0068*/ 	.word	0x00000230


	//----- nvinfo : EIATTR_CBANK_PARAM_SIZE
	.align		4
.L_53:
        /*006c*/ 	.byte	0x03, 0x19
        /*006e*/ 	.short	0x0014


	//----- nvinfo : EIATTR_PARAM_CBANK
	.align		4
        /*0070*/ 	.byte	0x04, 0x0a
        /*0072*/ 	.short	(.L_55 - .L_54)
	.align		4
.L_54:
        /*0074*/ 	.word	index@(.nv.constant0._Z15elu_kernel_fp32PfPKfi)
        /*0078*/ 	.short	0x0380
        /*007a*/ 	.short	0x0014


	//----- nvinfo : EIATTR_SW_WAR
	.align		4
.L_55:
        /*007c*/ 	.byte	0x04, 0x36
        /*007e*/ 	.short	(.L_57 - .L_56)
.L_56:
        /*0080*/ 	.word	0x00000008
.L_57:


//--------------------- .nv.info._Z10mul_kerneliPKfS0_Pf --------------------------
	.section	.nv.info._Z10mul_kerneliPKfS0_Pf,"",@"SHT_CUDA_INFO"
	.sectionflags	@""
	.align	4


	//----- nvinfo : EIATTR_CUDA_API_VERSION
	.align		4
        /*0000*/ 	.byte	0x04, 0x37
        /*0002*/ 	.short	(.L_59 - .L_58)
.L_58:
        /*0004*/ 	.word	0x00000082


	//----- nvinfo : EIATTR_KPARAM_INFO
	.align		4
.L_59:
        /*0008*/ 	.byte	0x04, 0x17
        /*000a*/ 	.short	(.L_61 - .L_60)
.L_60:
        /*000c*/ 	.word	0x00000000
        /*0010*/ 	.short	0x0003
        /*0012*/ 	.short	0x0018
        /*0014*/ 	.byte	0x00, 0xf5, 0x21, 0x00


	//----- nvinfo : EIATTR_KPARAM_INFO
	.align		4
.L_61:
        /*0018*/ 	.byte	0x04, 0x17
        /*001a*/ 	.short	(.L_63 - .L_62)
.L_62:
        /*001c*/ 	.word	0x00000000
        /*0020*/ 	.short	0x0002
        /*0022*/ 	.short	0x0010
        /*0024*/ 	.byte	0x00, 0xf5, 0x21, 0x00


	//----- nvinfo : EIATTR_KPARAM_INFO
	.align		4
.L_63:
        /*0028*/ 	.byte	0x04, 0x17
        /*002a*/ 	.short	(.L_65 - .L_64)
.L_64:
        /*002c*/ 	.word	0x00000000
        /*0030*/ 	.short	0x0001
        /*0032*/ 	.short	0x0008
        /*0034*/ 	.byte	0x00, 0xf5, 0x21, 0x00


	//----- nvinfo : EIATTR_KPARAM_INFO
	.align		4
.L_65:
        /*0038*/ 	.byte	0x04, 0x17
        /*003a*/ 	.short	(.L_67 - .L_66)
.L_66:
        /*003c*/ 	.word	0x00000000
        /*0040*/ 	.short	0x0000
        /*0042*/ 	.short	0x0000
        /*0044*/ 	.byte	0x00, 0xf0, 0x11, 0x00


	//----- nvinfo : EIATTR_SPARSE_MMA_MASK
	.align		4
.L_67:
        /*0048*/ 	.byte	0x03, 0x50
        /*004a*/ 	.short	0x0000


	//----- nvinfo : EIATTR_MAXREG_COUNT
	.align		4
        /*004c*/ 	.byte	0x03, 0x1b
        /*004e*/ 	.short	0x00ff


	//----- nvinfo : EIATTR_MERCURY_ISA_VERSION
	.align		4
        /*0050*/ 	.byte	0x03, 0x5f
        /*0052*/ 	.short	0x0101


	//----- nvinfo : EIATTR_VRC_CTA_INIT_COUNT
	.align		4
        /*0054*/ 	.byte	0x02, 0x4a
	.zero		1
	.zero		1


	//----- nvinfo : EIATTR_EXIT_INSTR_OFFSETS
	.align		4
        /*0058*/ 	.byte	0x04, 0x1c
        /*005a*/ 	.short	(.L_69 - .L_68)


	//   ....[0]....
.L_68:
        /*005c*/ 	.word	0x00000070


	//   ....[1]....
        /*0060*/ 	.word	0x00000130


	//----- nvinfo : EIATTR_CBANK_PARAM_SIZE
	.align		4
.L_69:
        /*0064*/ 	.byte	0x03, 0x19
        /*0066*/ 	.short	0x0020


	//----- nvinfo : EIATTR_PARAM_CBANK
	.align		4
        /*0068*/ 	.byte	0x04, 0x0a
        /*006a*/ 	.short	(.L_71 - .L_70)
	.align		4
.L_70:
        /*006c*/ 	.word	index@(.nv.constant0._Z10mul_kerneliPKfS0_Pf)
        /*0070*/ 	.short	0x0380
        /*0072*/ 	.short	0x0020


	//----- nvinfo : EIATTR_SW_WAR
	.align		4
.L_71:
        /*0074*/ 	.byte	0x04, 0x36
        /*0076*/ 	.short	(.L_73 - .L_72)
.L_72:
        /*0078*/ 	.word	0x00000008
.L_73:


//--------------------- .nv.info._Z13muladd_kerneliPKfS0_fPf --------------------------
	.section	.nv.info._Z13muladd_kerneliPKfS0_fPf,"",@"SHT_CUDA_INFO"
	.sectionflags	@""
	.align	4


	//----- nvinfo : EIATTR_CUDA_API_VERSION
	.align		4
        /*0000*/ 	.byte	0x04, 0x37
        /*0002*/ 	.short	(.L_75 - .L_74)
.L_74:
        /*0004*/ 	.word	0x00000082


	//----- nvinfo : EIATTR_KPARAM_INFO
	.align		4
.L_75:
        /*0008*/ 	.byte	0x04, 0x17
        /*000a*/ 	.short	(.L_77 - .L_76)
.L_76:
        /*000c*/ 	.word	0x00000000
        /*0010*/ 	.short	0x0004
        /*0012*/ 	.short	0x0020
        /*0014*/ 	.byte	0x00, 0xf5, 0x21, 0x00


	//----- nvinfo : EIATTR_KPARAM_INFO
	.align		4
.L_77:
        /*0018*/ 	.byte	0x04, 0x17
        /*001a*/ 	.short	(.L_79 - .L_78)
.L_78:
        /*001c*/ 	.word	0x00000000
        /*0020*/ 	.short	0x0003
        /*0022*/ 	.short	0x0018
        /*0024*/ 	.byte	0x00, 0xf0, 0x11, 0x00


	//----- nvinfo : EIATTR_KPARAM_INFO
	.align		4
.L_79:
        /*0028*/ 	.byte	0x04, 0x17
        /*002a*/ 	.short	(.L_81 - .L_80)
.L_80:
        /*002c*/ 	.word	0x00000000
        /*0030*/ 	.short	0x0002
        /*0032*/ 	.short	0x0010
        /*0034*/ 	.byte	0x00, 0xf5, 0x21, 0x00


	//----- nvinfo : EIATTR_KPARAM_INFO
	.align		4
.L_81:
        /*0038*/ 	.byte	0x04, 0x17
        /*003a*/ 	.short	(.L_83 - .L_82)
.L_82:
        /*003c*/ 	.word	0x00000000
        /*0040*/ 	.short	0x0001
        /*0042*/ 	.short	0x0008
        /*0044*/ 	.byte	0x00, 0xf5, 0x21, 0x00


	//----- nvinfo : EIATTR_KPARAM_INFO
	.align		4
.L_83:
        /*0048*/ 	.byte	0x04, 0x17
        /*004a*/ 	.short	(.L_85 - .L_84)
.L_84:
        /*004c*/ 	.word	0x00000000
        /*0050*/ 	.short	0x0000
        /*0052*/ 	.short	0x0000
        /*0054*/ 	.byte	0x00, 0xf0, 0x11, 0x00


	//----- nvinfo : EIATTR_SPARSE_MMA_MASK
	.align		4
.L_85:
        /*0058*/ 	.byte	0x03, 0x50
        /*005a*/ 	.short	0x0000


	//----- nvinfo : EIATTR_MAXREG_COUNT
	.align		4
        /*005c*/ 	.byte	0x03, 0x1b
        /*005e*/ 	.short	0x00ff


	//----- nvinfo : EIATTR_MERCURY_ISA_VERSION
	.align		4
        /*0060*/ 	.byte	0x03, 0x5f
        /*0062*/ 	.short	0x0101


	//----- nvinfo : EIATTR_VRC_CTA_INIT_COUNT
	.align		4
        /*0064*/ 	.byte	0x02, 0x4a
	.zero		1
	.zero		1


	//----- nvinfo : EIATTR_EXIT_INSTR_OFFSETS
	.align		4
        /*0068*/ 	.byte	0x04, 0x1c
        /*006a*/ 	.short	(.L_87 - .L_86)


	//   ....[0]....
.L_86:
        /*006c*/ 	.word	0x00000070


	//   ....[1]....
        /*0070*/ 	.word	0x00000140


	//----- nvinfo : EIATTR_CBANK_PARAM_SIZE
	.align		4
.L_87:
        /*0074*/ 	.byte	0x03, 0x19
        /*0076*/ 	.short	0x0028


	//----- nvinfo : EIATTR_PARAM_CBANK
	.align		4
        /*0078*/ 	.byte	0x04, 0x0a
        /*007a*/ 	.short	(.L_89 - .L_88)
	.align		4
.L_88:
        /*007c*/ 	.word	index@(.nv.constant0._Z13muladd_kerneliPKfS0_fPf)
        /*0080*/ 	.short	0x0380
        /*0082*/ 	.short	0x0028


	//----- nvinfo : EIATTR_SW_WAR
	.align		4
.L_89:
        /*0084*/ 	.byte	0x04, 0x36
        /*0086*/ 	.short	(.L_91 - .L_90)
.L_90:
        /*0088*/ 	.word	0x00000008
.L_91:


//--------------------- .nv.callgraph             --------------------------
	.section	.nv.callgraph,"",@"SHT_CUDA_CALLGRAPH"
	.align	4
	.sectionentsize	8
	.align		4
        /*0000*/ 	.word	0x00000000
	.align		4
        /*0004*/ 	.word	0xffffffff
	.align		4
        /*0008*/ 	.word	0x00000000
	.align		4
        /*000c*/ 	.word	0xfffffffe
	.align		4
        /*0010*/ 	.word	0x00000000
	.align		4
        /*0014*/ 	.word	0xfffffffd
	.align		4
        /*0018*/ 	.word	0x00000000
	.align		4
        /*001c*/ 	.word	0xfffffffc


//--------------------- .text._Z10add_kerneliPKfS0_Pf --------------------------
	.section	.text._Z10add_kerneliPKfS0_Pf,"ax",@progbits
	.align	128
        .global         _Z10add_kerneliPKfS0_Pf
        .type           _Z10add_kerneliPKfS0_Pf,@function
        .size           _Z10add_kerneliPKfS0_Pf,(.L_x_4 - _Z10add_kerneliPKfS0_Pf)
        .other          _Z10add_kerneliPKfS0_Pf,@"STO_CUDA_ENTRY STV_DEFAULT"
_Z10add_kerneliPKfS0_Pf:
.text._Z10add_kerneliPKfS0_Pf:
[----:B------:R-:W-:Y:S01]  /*0000*/  LDC R1, c[0x0][0x37c] ;  /* 0x0000df00ff017b82 */ /* 0x000fe20000000800 */
[----:B------:R-:W0:Y:S07]  /*0010*/  S2R R0, SR_TID.X ;  /* 0x0000000000007919 */ /* 0x000e2e0000002100 */
[----:B------:R-:W0:Y:S01]  /*0020*/  S2UR UR4, SR_CTAID.X ;  /* 0x00000000000479c3 */ /* 0x000e220000002500 */
[----:B------:R-:W1:Y:S07]  /*0030*/  LDCU UR5, c[0x0][0x380] ;  /* 0x00007000ff0577ac */ /* 0x000e6e0008000800 */
[----:B------:R-:W0:Y:S02]  /*0040*/  LDC R9, c[0x0][0x360] ;  /* 0x0000d800ff097b82 */ /* 0x000e240000000800 */
[----:B0-----:R-:W-:-:S05]  /*0050*/  IMAD R9, R9, UR4, R0 ;  /* 0x0000000409097c24 */ /* 0x001fca000f8e0200 */
[----:B-1----:R-:W-:-:S13]  /*0060*/  ISETP.GE.AND P0, PT, R9, UR5, PT ;  /* 0x0000000509007c0c */ /* 0x002fda000bf06270 */
[----:B------:R-:W-:Y:S05]  /*0070*/  @P0 EXIT ;  /* 0x000000000000094d */ /* 0x000fea0003800000 */
[----:B------:R-:W0:Y:S01]  /*0080*/  LDC.64 R2, c[0x0][0x388] ;  /* 0x0000e200ff027b82 */ /* 0x000e220000000a00 */
[----:B------:R-:W1:Y:S07]  /*0090*/  LDCU.64 UR4, c[0x0][0x358] ;  /* 0x00006b00ff0477ac */ /* 0x000e6e0008000a00 */
[----:B------:R-:W2:Y:S08]  /*00a0*/  LDC.64 R4, c[0x0][0x390] ;  /* 0x0000e400ff047b82 */ /* 0x000eb00000000a00 */
[----:B------:R-:W3:Y:S01]  /*00b0*/  LDC.64 R6, c[0x0][0x398] ;  /* 0x0000e600ff067b82 */ /* 0x000ee20000000a00 */
[----:B0-----:R-:W-:-:S06]  /*00c0*/  IMAD.WIDE R2, R9, 0x4, R2 ;  /* 0x0000000409027825 */ /* 0x001fcc00078e0202 */
[----:B-1----:R-:W4:Y:S01]  /*00d0*/  LDG.E R2, desc[UR4][R2.64] ;  /* 0x0000000402027981 */ /* 0x002f22000c1e1900 */
[----:B--2---:R-:W-:-:S06]  /*00e0*/  IMAD.WIDE R4, R9, 0x4, R4 ;  /* 0x0000000409047825 */ /* 0x004fcc00078e0204 */
[----:B------:R-:W4:Y:S01]  /*00f0*/  LDG.E R5, desc[UR4][R4.64] ;  /* 0x0000000404057981 */ /* 0x000f22000c1e1900 */
[----:B---3--:R-:W-:-:S04]  /*0100*/  IMAD.WIDE R6, R9, 0x4, R6 ;  /* 0x0000000409067825 */ /* 0x008fc800078e0206 */
[----:B----4-:R-:W-:-:S05]  /*0110*/  FMUL R9, R2, R5 ;  /* 0x0000000502097220 */ /* 0x010fca0000400000 */
[----:B------:R-:W-:Y:S01]  /*0120*/  STG.E desc[UR4][R6.64], R9 ;  /* 0x0000000906007986 */ /* 0x000fe2000c101904 */
[----:B------:R-:W-:Y:S05]  /*0130*/  EXIT ;  /* 0x000000000000794d */ /* 0x000fea0003800000 */
.L_x_0:
[----:B------:R-:W-:-:S00]  /*0140*/  BRA `(.L_x_0) ;  /* 0xfffffffc00fc7947 */ /* 0x000fc0000383ffff */
[----:B------:R-:W-:-:S00]  /*0150*/  NOP ;  /* 0x0000000000007918 */ /* 0x000fc00000000000 */
        /* <DEDUP_REMOVED lines=10> */
.L_x_4:


//--------------------- .text._Z15elu_kernel_fp32PfPKfi --------------------------
	.section	.text._Z15elu_kernel_fp32PfPKfi,"ax",@progbits
	.align	128
        .global         _Z15elu_kernel_fp32PfPKfi
        .type           _Z15elu_kernel_fp32PfPKfi,@function
        .size           _Z15elu_kernel_fp32PfPKfi,(.L_x_5 - _Z15elu_kernel_fp32PfPKfi)
        .other          _Z15elu_kernel_fp32PfPKfi,@"STO_CUDA_ENTRY STV_DEFAULT"
_Z15elu_kernel_fp32PfPKfi:
.text._Z15elu_kernel_fp32PfPKfi:
[----:B------:R-:W-:Y:S01]  /*0000*/  LDC R1, c[0x0][0x37c] ;  /* 0x0000df00ff017b82 */ /* 0x000fe20000000800 */
[----:B------:R-:W0:Y:S07]  /*0010*/  S2R R9, SR_TID.X ;  /* 0x0000000000097919 */ /* 0x000e2e0000002100 */
[----:B------:R-:W1:Y:S01]  /*0020*/  S2UR UR5, SR_CTAID.X ;  /* 0x00000000000579c3 */ /* 0x000e620000002500 */
[----:B------:R-:W1:Y:S01]  /*0030*/  LDCU UR4, c[0x0][0x360] ;  /* 0x00006c00ff0477ac */ /* 0x000e620008000800 */
[----:B------:R-:W2:Y:S01]  /*0040*/  LDCU.64 UR6, c[0x0][0x388] ;  /* 0x00007100ff0677ac */ /* 0x000ea20008000a00 */
[----:B------:R-:W3:Y:S01]  /*0050*/  LDCU.64 UR8, c[0x0][0x358] ;  /* 0x00006b00ff0877ac */ /* 0x000ee20008000a00 */
[----:B-1----:R-:W-:-:S06]  /*0060*/  UIMAD UR4, UR4, UR5, URZ ;  /* 0x00000005040472a4 */ /* 0x002fcc000f8e02ff */
[----:B0-----:R-:W-:-:S05]  /*0070*/  IADD3 R0, P0, PT, R9, UR4, RZ ;  /* 0x0000000409007c10 */ /* 0x001fca000ff1e0ff */
[----:B------:R-:W-:Y:S01]  /*0080*/  IMAD.X R3, RZ, RZ, RZ, P0 ;  /* 0x000000ffff037224 */ /* 0x000fe200000e06ff */
[----:B--2---:R-:W-:-:S04]  /*0090*/  LEA R2, P0, R0, UR6, 0x2 ;  /* 0x0000000600027c11 */ /* 0x004fc8000f8010ff */
[----:B------:R-:W-:-:S05]  /*00a0*/  LEA.HI.X R3, R0, UR7, R3, 0x2, P0 ;  /* 0x0000000700037c11 */ /* 0x000fca00080f1403 */
[----:B---3--:R-:W2:Y:S01]  /*00b0*/  LDG.E R2, desc[UR8][R2.64] ;  /* 0x0000000802027981 */ /* 0x008ea2000c1e1900 */
[----:B------:R-:W0:Y:S01]  /*00c0*/  S2UR UR6, SR_CgaCtaId ;  /* 0x00000000000679c3 */ /* 0x000e220000008800 */
[----:B------:R-:W-:Y:S01]  /*00d0*/  UMOV UR5, 0x400 ;  /* 0x0000040000057882 */ /* 0x000fe20000000000 */
[----:B------:R-:W-:Y:S01]  /*00e0*/  PLOP3.LUT P0, PT, PT, PT, PT, 0x80, 0x8 ;  /* 0x000000000008781c */ /* 0x000fe20003f0f070 */
[----:B0-----:R-:W-:-:S06]  /*00f0*/  ULEA UR5, UR6, UR5, 0x18 ;  /* 0x0000000506057291 */ /* 0x001fcc000f8ec0ff */
[C---:B------:R-:W-:Y:S01]  /*0100*/  LEA R5, R9.reuse, UR5, 0x2 ;  /* 0x0000000509057c11 */ /* 0x040fe2000f8e10ff */
[----:B------:R-:W-:-:S04]  /*0110*/  VIADD R9, R9, UR4 ;  /* 0x0000000409097c36 */ /* 0x000fc80008000000 */
[----:B--2---:R-:W-:Y:S01]  /*0120*/  STS [R5], R2 ;  /* 0x0000000205007388 */ /* 0x004fe20000000800 */
[----:B------:R-:W-:Y:S06]  /*0130*/  BAR.SYNC.DEFER_BLOCKING 0x0 ;  /* 0x0000000000007b1d */ /* 0x000fec0000010000 */
[----:B------:R-:W0:Y:S02]  /*0140*/  LDS R0, [R5] ;  /* 0x0000000005007984 */ /* 0x000e240000000800 */
[----:B0-----:R-:W-:-:S13]  /*0150*/  FSETP.GT.AND P1, PT, R0, RZ, PT ;  /* 0x000000ff0000720b */ /* 0x001fda0003f24000 */
[----:B------:R-:W-:-:S05]  /*0160*/  @!P1 FMUL R4, R0, 1.4426950216293334961 ;  /* 0x3fb8aa3b00049820 */ /* 0x000fca0000400000 */
[----:B------:R-:W-:-:S04]  /*0170*/  @!P1 FSETP.GEU.AND P2, PT, R4, -126, PT ;  /* 0xc2fc00000400980b */ /* 0x000fc80003f4e000 */
[----:B------:R-:W-:-:S13]  /*0180*/  @!P1 PLOP3.LUT P0, PT, P2, PT, PT, 0x80, 0x8 ;  /* 0x000000000008981c */ /* 0x000fda000170f070 */
[----:B------:R-:W-:-:S04]  /*0190*/  @!P0 FMUL R4, R4, 0.5 ;  /* 0x3f00000004048820 */ /* 0x000fc80000400000 */
[----:B------:R-:W0:Y:S02]  /*01a0*/  @!P1 MUFU.EX2 R3, R4 ;  /* 0x0000000400039308 */ /* 0x000e240000000800 */
[----:B0-----:R-:W-:-:S04]  /*01b0*/  @!P0 FMUL R3, R3, R3 ;  /* 0x0000000303038220 */ /* 0x001fc80000400000 */
[----:B------:R-:W-:Y:S02]  /*01c0*/  @!P1 FADD R0, R3, -1 ;  /* 0xbf80000003009421 */ /* 0x000fe40000000000 */
[----:B------:R-:W0:Y:S03]  /*01d0*/  LDC.64 R2, c[0x0][0x380] ;  /* 0x0000e000ff027b82 */ /* 0x000e260000000a00 */
[----:B------:R-:W-:Y:S05]  /*01e0*/  STS [R5], R0 ;  /* 0x0000000005007388 */ /* 0x000fea0000000800 */
[----:B------:R-:W-:Y:S06]  /*01f0*/  BAR.SYNC.DEFER_BLOCKING 0x0 ;  /* 0x0000000000007b1d */ /* 0x000fec0000010000 */
[----:B------:R-:W1:Y:S01]  /*0200*/  LDS R7, [R5] ;  /* 0x0000000005077984 */ /* 0x000e620000000800 */
[----:B0-----:R-:W-:-:S05]  /*0210*/  IMAD.WIDE.U32 R2, R9, 0x4, R2 ;  /* 0x0000000409027825 */ /* 0x001fca00078e0002 */
[----:B-1----:R-:W-:Y:S01]  /*0220*/  STG.E desc[UR8][R2.64], R7 ;  /* 0x0000000702007986 */ /* 0x002fe2000c101908 */
[----:B------:R-:W-:Y:S05]  /*0230*/  EXIT ;  /* 0x000000000000794d */ /* 0x000fea0003800000 */
.L_x_1:
        /* <DEDUP_REMOVED lines=12> */
.L_x_5:


//--------------------- .text._Z10mul_kerneliPKfS0_Pf --------------------------
	.section	.text._Z10mul_kerneliPKfS0_Pf,"ax",@progbits
	.align	128
        .global         _Z10mul_kerneliPKfS0_Pf
        .type           _Z10mul_kerneliPKfS0_Pf,@function
        .size           _Z10mul_kerneliPKfS0_Pf,(.L_x_6 - _Z10mul_kerneliPKfS0_Pf)
        .other          _Z10mul_kerneliPKfS0_Pf,@"STO_CUDA_ENTRY STV_DEFAULT"
_Z10mul_kerneliPKfS0_Pf:
.text._Z10mul_kerneliPKfS0_Pf:
        /* <DEDUP_REMOVED lines=20> */
.L_x_2:
        /* <DEDUP_REMOVED lines=12> */
.L_x_6:


//--------------------- .text._Z13muladd_kerneliPKfS0_fPf --------------------------
	.section	.text._Z13muladd_kerneliPKfS0_fPf,"ax",@progbits
	.align	128
        .global         _Z13muladd_kerneliPKfS0_fPf
        .type           _Z13muladd_kerneliPKfS0_fPf,@function
        .size           _Z13muladd_kerneliPKfS0_fPf,(.L_x_7 - _Z13muladd_kerneliPKfS0_fPf)
        .other          _Z13muladd_kerneliPKfS0_fPf,@"STO_CUDA_ENTRY STV_DEFAULT"
_Z13muladd_kerneliPKfS0_fPf:
.text._Z13muladd_kerneliPKfS0_fPf:
        /* <DEDUP_REMOVED lines=9> */
[----:B------:R-:W1:Y:S01]  /*0090*/  LDCU.64 UR4, c[0x0][0x358] ;  /* 0x00006b00ff0477ac */ /* 0x000e620008000a00 */
[----:B------:R-:W2:Y:S06]  /*00a0*/  LDCU UR6, c[0x0][0x398] ;  /* 0x00007300ff0677ac */ /* 0x000eac0008000800 */
[----:B------:R-:W3:Y:S08]  /*00b0*/  LDC.64 R4, c[0x0][0x390] ;  /* 0x0000e400ff047b82 */ /* 0x000ef00000000a00 */
[----:B------:R-:W4:Y:S01]  /*00c0*/  LDC.64 R6, c[0x0][0x3a0] ;  /* 0x0000e800ff067b82 */ /* 0x000f220000000a00 */
[----:B0-----:R-:W-:-:S06]  /*00d0*/  IMAD.WIDE R2, R9, 0x4, R2 ;  /* 0x0000000409027825 */ /* 0x001fcc00078e0202 */
[----:B-1----:R-:W2:Y:S01]  /*00e0*/  LDG.E R2, desc[UR4][R2.64] ;  /* 0x0000000402027981 */ /* 0x002ea2000c1e1900 */
[----:B---3--:R-:W-:-:S06]  /*00f0*/  IMAD.WIDE R4, R9, 0x4, R4 ;  /* 0x0000000409047825 */ /* 0x008fcc00078e0204 */
[----:B------:R-:W2:Y:S01]  /*0100*/  LDG.E R5, desc[UR4][R4.64] ;  /* 0x0000000404057981 */ /* 0x000ea2000c1e1900 */
[----:B----4-:R-:W-:-:S04]  /*0110*/  IMAD.WIDE R6, R9, 0x4, R6 ;  /* 0x0000000409067825 */ /* 0x010fc800078e0206 */
[----:B--2---:R-:W-:-:S05]  /*0120*/  FFMA R9, R2, R5, UR6 ;  /* 0x0000000602097e23 */ /* 0x004fca0008000005 */
[----:B------:R-:W-:Y:S01]  /*0130*/  STG.E desc[UR4][R6.64], R9 ;  /* 0x0000000906007986 */ /* 0x000fe2000c101904 */
[----:B------:R-:W-:Y:S05]  /*0140*/  EXIT ;  /* 0x000000000000794d */ /* 0x000fea0003800000 */
.L_x_3:
        /* <DEDUP_REMOVED lines=11> */
.L_x_7:


//--------------------- .nv.shared._Z10add_kerneliPKfS0_Pf --------------------------
	.section	.nv.shared._Z10add_kerneliPKfS0_Pf,"aw",@nobits
	.sectionflags	@""
	.align	16
	.zero		1024


//--------------------- .nv.shared.reserved.0     --------------------------
	.section	.nv.shared.reserved.0,"aw",@nobits
	.weak		__nv_reservedSMEM_offset_0_alias
	.size		__nv_reservedSMEM_offset_0_alias, 0, 64
	.other		__nv_reservedSMEM_offset_0_alias,@"STO_CUDA_RESERVED_SHARED STV_DEFAULT"
__nv_reservedSMEM_offset_0_alias:
	.zero		0
	.zero		64


//--------------------- .nv.shared._Z15elu_kernel_fp32PfPKfi --------------------------
	.section	.nv.shared._Z15elu_kernel_fp32PfPKfi,"aw",@nobits
	.sectionflags	@""
	.align	16
	.zero		1024


//--------------------- .nv.shared._Z10mul_kerneliPKfS0_Pf --------------------------
	.section	.nv.shared._Z10mul_kerneliPKfS0_Pf,"aw",@nobits
	.sectionflags	@""
	.align	16
	.zero		1024


//--------------------- .nv.shared._Z13muladd_kerneliPKfS0_fPf --------------------------
	.section	.nv.shared._Z13muladd_kerneliPKfS0_fPf,"aw",@nobits
	.sectionflags	@""
	.align	16
	.zero		1024


//--------------------- .nv.constant0._Z10add_kerneliPKfS0_Pf --------------------------
	.section	.nv.constant0._Z10add_kerneliPKfS0_Pf,"a",@progbits
	.sectionflags	@""
	.align	4
.nv.constant0._Z10add_kerneliPKfS0_Pf:
	.zero		928


//--------------------- .nv.constant0._Z15elu_kernel_fp32PfPKfi --------------------------
	.section	.nv.constant0._Z15elu_kernel_fp32PfPKfi,"a",@progbits
	.sectionflags	@""
	.align	4
.nv.constant0._Z15elu_kernel_fp32PfPKfi:
	.zero		916


//--------------------- .nv.constant0._Z10mul_kerneliPKfS0_Pf --------------------------
	.section	.nv.constant0._Z10mul_kerneliPKfS0_Pf,"a",@progbits
	.sectionflags	@""
	.align	4
.nv.constant0._Z10mul_kerneliPKfS0_Pf:
	.zero		928


//--------------------- .nv.constant0._Z13muladd_kerneliPKfS0_fPf --------------------------
	.section	.nv.constant0._Z13muladd_kerneliPKfS0_fPf,"a",@progbits
	.sectionflags	@""
	.align	4
.nv.constant0._Z13muladd_kerneliPKfS0_fPf:
	.zero		936


//--------------------- SYMBOLS --------------------------

	.type		.nv.reservedSmem.offset0,@object
	.size		.nv.reservedSmem.offset0,0x4
	.type		.nv.reservedSmem.cap,@object
	.size		.nv.reservedSmem.cap,0x4
